	.headerflags	@"EF_CUDA_TEXMODE_UNIFIED EF_CUDA_64BIT_ADDRESS EF_CUDA_ACCELERATORS EF_CUDA_SM90 EF_CUDA_VIRTUAL_SM(EF_CUDA_SM90)"
	.elftype	@"ET_EXEC"


//--------------------- .nv.info                  --------------------------
	.section	.nv.info,"",@"SHT_CUDA_INFO"
	.align	4


	//----- nvinfo : EIATTR_REGCOUNT
	.align		4
        /*0000*/ 	.byte	0x04, 0x2f
        /*0002*/ 	.short	(.L_1 - .L_0)
	.align		4
.L_0:
        /*0004*/ 	.word	index@(triton_poi_fused_mul_12)
        /*0008*/ 	.word	0x0000001f


	//----- nvinfo : EIATTR_MIN_STACK_SIZE
	.align		4
.L_1:
        /*000c*/ 	.byte	0x04, 0x12
        /*000e*/ 	.short	(.L_3 - .L_2)
	.align		4
.L_2:
        /*0010*/ 	.word	index@(triton_poi_fused_mul_12)
        /*0014*/ 	.word	0x00000000


	//----- nvinfo : EIATTR_FRAME_SIZE
	.align		4
.L_3:
        /*0018*/ 	.byte	0x04, 0x11
        /*001a*/ 	.short	(.L_5 - .L_4)
	.align		4
.L_4:
        /*001c*/ 	.word	index@(triton_poi_fused_mul_12)
        /*0020*/ 	.word	0x00000000


	//----- nvinfo : EIATTR_MIN_STACK_SIZE
	.align		4
.L_5:
        /*0024*/ 	.byte	0x04, 0x12
        /*0026*/ 	.short	(.L_7 - .L_6)
	.align		4
.L_6:
        /*0028*/ 	.word	index@(triton_poi_fused_mul_12)
        /*002c*/ 	.word	0x00000000
.L_7:


//--------------------- .nv.info.triton_poi_fused_mul_12 --------------------------
	.section	.nv.info.triton_poi_fused_mul_12,"",@"SHT_CUDA_INFO"
	.sectionflags	@""
	.align	4


	//----- nvinfo : EIATTR_CUDA_API_VERSION
	.align		4
        /*0000*/ 	.byte	0x04, 0x37
        /*0002*/ 	.short	(.L_9 - .L_8)
.L_8:
        /*0004*/ 	.word	0x0000007c


	//----- nvinfo : EIATTR_KPARAM_INFO
	.align		4
.L_9:
        /*0008*/ 	.byte	0x04, 0x17
        /*000a*/ 	.short	(.L_11 - .L_10)
.L_10:
        /*000c*/ 	.word	0x00000000
        /*0010*/ 	.short	0x0004
        /*0012*/ 	.short	0x001c
        /*0014*/ 	.byte	0x00, 0xf0, 0x11, 0x00


	//----- nvinfo : EIATTR_KPARAM_INFO
	.align		4
.L_11:
        /*0018*/ 	.byte	0x04, 0x17
        /*001a*/ 	.short	(.L_13 - .L_12)
.L_12:
        /*001c*/ 	.word	0x00000000
        /*0020*/ 	.short	0x0003
        /*0022*/ 	.short	0x0018
        /*0024*/ 	.byte	0x00, 0xf0, 0x11, 0x00


	//----- nvinfo : EIATTR_KPARAM_INFO
	.align		4
.L_13:
        /*0028*/ 	.byte	0x04, 0x17
        /*002a*/ 	.short	(.L_15 - .L_14)
.L_14:
        /*002c*/ 	.word	0x00000000
        /*0030*/ 	.short	0x0002
        /*0032*/ 	.short	0x0010
        /*0034*/ 	.byte	0x00, 0xf4, 0x21, 0x00


	//----- nvinfo : EIATTR_KPARAM_INFO
	.align		4
.L_15:
        /*0038*/ 	.byte	0x04, 0x17
        /*003a*/ 	.short	(.L_17 - .L_16)
.L_16:
        /*003c*/ 	.word	0x00000000
        /*0040*/ 	.short	0x0001
        /*0042*/ 	.short	0x0008
        /*0044*/ 	.byte	0x00, 0xf4, 0x21, 0x00


	//----- nvinfo : EIATTR_KPARAM_INFO
	.align		4
.L_17:
        /*0048*/ 	.byte	0x04, 0x17
        /*004a*/ 	.short	(.L_19 - .L_18)
.L_18:
        /*004c*/ 	.word	0x00000000
        /*0050*/ 	.short	0x0000
        /*0052*/ 	.short	0x0000
        /*0054*/ 	.byte	0x00, 0xf4, 0x21, 0x00


	//----- nvinfo : EIATTR_SPARSE_MMA_MASK
	.align		4
.L_19:
        /*0058*/ 	.byte	0x03, 0x50
        /*005a*/ 	.short	0x0000


	//----- nvinfo : EIATTR_MAXREG_COUNT
	.align		4
        /*005c*/ 	.byte	0x03, 0x1b
        /*005e*/ 	.short	0x00ff


	//----- nvinfo : EIATTR_EXIT_INSTR_OFFSETS
	.align		4
        /*0060*/ 	.byte	0x04, 0x1c
        /*0062*/ 	.short	(.L_21 - .L_20)


	//   ....[0]....
.L_20:
        /*0064*/ 	.word	0x00000b80


	//   ....[1]....
        /*0068*/ 	.word	0x00000c40


	//----- nvinfo : EIATTR_REQNTID
	.align		4
.L_21:
        /*006c*/ 	.byte	0x04, 0x10
        /*006e*/ 	.short	(.L_23 - .L_22)
.L_22:
        /*0070*/ 	.word	0x00000080
        /*0074*/ 	.word	0x00000001
        /*0078*/ 	.word	0x00000001


	//----- nvinfo : EIATTR_CBANK_PARAM_SIZE
	.align		4
.L_23:
        /*007c*/ 	.byte	0x03, 0x19
        /*007e*/ 	.short	0x0020


	//----- nvinfo : EIATTR_PARAM_CBANK
	.align		4
        /*0080*/ 	.byte	0x04, 0x0a
        /*0082*/ 	.short	(.L_25 - .L_24)
	.align		4
.L_24:
        /*0084*/ 	.word	index@(.nv.constant0.triton_poi_fused_mul_12)
        /*0088*/ 	.short	0x0210
        /*008a*/ 	.short	0x0020


	//----- nvinfo : EIATTR_SW_WAR
	.align		4
.L_25:
        /*008c*/ 	.byte	0x04, 0x36
        /*008e*/ 	.short	(.L_27 - .L_26)
.L_26:
        /*0090*/ 	.word	0x00000008
.L_27:


//--------------------- .nv.callgraph             --------------------------
	.section	.nv.callgraph,"",@"SHT_CUDA_CALLGRAPH"
	.align	4
	.sectionentsize	8
	.align		4
        /*0000*/ 	.word	0x00000000
	.align		4
        /*0004*/ 	.word	0xffffffff
	.align		4
        /*0008*/ 	.word	0x00000000
	.align		4
        /*000c*/ 	.word	0xfffffffe
	.align		4
        /*0010*/ 	.word	0x00000000
	.align		4
        /*0014*/ 	.word	0xfffffffd
	.align		4
        /*0018*/ 	.word	0x00000000
	.align		4
        /*001c*/ 	.word	0xfffffffc


//--------------------- .text.triton_poi_fused_mul_12 --------------------------
	.section	.text.triton_poi_fused_mul_12,"ax",@progbits
	.sectionflags	@"SHF_BARRIERS=1"
	.align	128
        .global         triton_poi_fused_mul_12
        .type           triton_poi_fused_mul_12,@function
        .size           triton_poi_fused_mul_12,(.L_x_1 - triton_poi_fused_mul_12)
        .other          triton_poi_fused_mul_12,@"STO_CUDA_ENTRY STV_DEFAULT"
triton_poi_fused_mul_12:
.text.triton_poi_fused_mul_12:
[----:B------:R-:W0:Y:S01]  /*0000*/  LDC R1, c[0x0][0x28] ;  /* 0x00000a00ff017b82 */ /* 0x000e220000000800 */
[----:B------:R-:W1:Y:S01]  /*0010*/  S2R R20, SR_TID.X ;  /* 0x0000000000147919 */ /* 0x000e620000002100 */
[----:B------:R-:W-:Y:S02]  /*0020*/  CS2R R12, SRZ ;  /* 0x00000000000c7805 */ /* 0x000fe4000001ff00 */
[----:B------:R-:W-:Y:S02]  /*0030*/  CS2R R14, SRZ ;  /* 0x00000000000e7805 */ /* 0x000fe4000001ff00 */
[----:B------:R-:W-:Y:S01]  /*0040*/  CS2R R8, SRZ ;  /* 0x0000000000087805 */ /* 0x000fe2000001ff00 */
[----:B------:R-:W2:Y:S01]  /*0050*/  S2R R16, SR_CTAID.Y ;  /* 0x0000000000107919 */ /* 0x000ea20000002600 */
[----:B------:R-:W-:Y:S01]  /*0060*/  CS2R R10, SRZ ;  /* 0x00000000000a7805 */ /* 0x000fe2000001ff00 */
[----:B------:R-:W-:Y:S01]  /*0070*/  ULDC.64 UR6, c[0x0][0x208] ;  /* 0x0000820000067ab9 */ /* 0x000fe20000000a00 */
[----:B------:R-:W3:Y:S01]  /*0080*/  S2R R21, SR_CTAID.X ;  /* 0x0000000000157919 */ /* 0x000ee20000002500 */
[----:B-1----:R-:W-:Y:S01]  /*0090*/  IMAD.SHL.U32 R0, R20, 0x4, RZ ;  /* 0x0000000414007824 */ /* 0x002fe200078e00ff */
[----:B------:R-:W-:-:S02]  /*00a0*/  SHF.R.U32.HI R4, RZ, 0x2, R20 ;  /* 0x00000002ff047819 */ /* 0x000fc40000011614 */
[----:B------:R-:W-:Y:S01]  /*00b0*/  LOP3.LUT R2, R20, 0x40, RZ, 0xc0, !PT ;  /* 0x0000004014027812 */ /* 0x000fe200078ec0ff */
[----:B--2---:R-:W-:Y:S01]  /*00c0*/  IMAD.SHL.U32 R3, R16, 0x10, RZ ;  /* 0x0000001010037824 */ /* 0x004fe200078e00ff */
[----:B------:R-:W-:Y:S02]  /*00d0*/  SGXT.U32 R4, R4, 0x4 ;  /* 0x000000040404781a */ /* 0x000fe40000000000 */
[----:B------:R-:W-:Y:S01]  /*00e0*/  SHF.R.U32.HI R5, RZ, 0x2, R2 ;  /* 0x00000002ff057819 */ /* 0x000fe20000011602 */
[----:B---3--:R-:W-:Y:S01]  /*00f0*/  IMAD.SHL.U32 R21, R21, 0x40, RZ ;  /* 0x0000004015157824 */ /* 0x008fe200078e00ff */
[----:B------:R-:W-:Y:S02]  /*0100*/  LOP3.LUT R0, R3, 0xc, R0, 0xf8, !PT ;  /* 0x0000000c03007812 */ /* 0x000fe400078ef800 */
[----:B------:R-:W-:Y:S02]  /*0110*/  LOP3.LUT R2, R4, R5, RZ, 0xfc, !PT ;  /* 0x0000000504027212 */ /* 0x000fe400078efcff */
[----:B------:R-:W-:Y:S01]  /*0120*/  ISETP.GE.AND P2, PT, R0, 0x10, PT ;  /* 0x000000100000780c */ /* 0x000fe20003f46270 */
[----:B------:R-:W1:Y:S01]  /*0130*/  LDC.64 R4, c[0x0][0x210] ;  /* 0x00008400ff047b82 */ /* 0x000e620000000a00 */
[----:B------:R-:W-:-:S02]  /*0140*/  SHF.R.U32.HI R7, RZ, 0x2, R0 ;  /* 0x00000002ff077819 */ /* 0x000fc40000011600 */
[----:B------:R-:W-:Y:S02]  /*0150*/  LOP3.LUT R0, R21, R2, RZ, 0xfc, !PT ;  /* 0x0000000215007212 */ /* 0x000fe400078efcff */
[----:B------:R-:W-:Y:S02]  /*0160*/  LOP3.LUT R2, R21, 0x20, R2, 0xfe, !PT ;  /* 0x0000002015027812 */ /* 0x000fe400078efe02 */
[C---:B------:R-:W-:Y:S01]  /*0170*/  ISETP.LT.AND P0, PT, R0.reuse, 0x101, !P2 ;  /* 0x000001010000780c */ /* 0x040fe20005701270 */
[----:B------:R-:W-:Y:S01]  /*0180*/  IMAD R6, R0, 0x4, R7 ;  /* 0x0000000400067824 */ /* 0x000fe200078e0207 */
[----:B------:R-:W-:-:S03]  /*0190*/  ISETP.LT.AND P1, PT, R2, 0x101, !P2 ;  /* 0x000001010200780c */ /* 0x000fc60005721270 */
[----:B------:R-:W2:Y:S01]  /*01a0*/  @!P2 LDC.64 R18, c[0x0][0x218] ;  /* 0x00008600ff12ab82 */ /* 0x000ea20000000a00 */
[----:B------:R-:W-:-:S04]  /*01b0*/  IMAD R6, R6, 0xc, RZ ;  /* 0x0000000c06067824 */ /* 0x000fc800078e02ff */
[C---:B------:R-:W-:Y:S02]  /*01c0*/  VIADD R23, R6.reuse, 0x4 ;  /* 0x0000000406177836 */ /* 0x040fe40000000000 */
[----:B------:R-:W-:Y:S01]  /*01d0*/  VIADD R25, R6, 0x604 ;  /* 0x0000060406197836 */ /* 0x000fe20000000000 */
[----:B------:R-:W-:Y:S01]  /*01e0*/  CS2R R6, SRZ ;  /* 0x0000000000067805 */ /* 0x000fe2000001ff00 */
[----:B-1----:R-:W-:-:S04]  /*01f0*/  IMAD.WIDE R22, R23, 0x4, R4 ;  /* 0x0000000417167825 */ /* 0x002fc800078e0204 */
[----:B------:R-:W-:Y:S01]  /*0200*/  IMAD.WIDE R24, R25, 0x4, R4 ;  /* 0x0000000419187825 */ /* 0x000fe200078e0204 */
[----:B------:R-:W-:-:S04]  /*0210*/  CS2R R4, SRZ ;  /* 0x0000000000047805 */ /* 0x000fc8000001ff00 */
[----:B------:R-:W3:Y:S04]  /*0220*/  @P1 LDG.E.EL.128 R12, desc[UR6][R24.64] ;  /* 0x00000006180c1981 */ /* 0x000ee8000c2e1d00 */
[----:B------:R1:W4:Y:S04]  /*0230*/  @P0 LDG.E.EL.128 R4, desc[UR6][R22.64] ;  /* 0x0000000616040981 */ /* 0x000328000c2e1d00 */
[----:B--2---:R2:W4:Y:S01]  /*0240*/  @!P2 LDG.E.EL.128 R8, desc[UR6][R18.64+0x10] ;  /* 0x000010061208a981 */ /* 0x004522000c2e1d00 */
[----:B------:R-:W-:Y:S02]  /*0250*/  LOP3.LUT R0, R20, 0x40, RZ, 0xc0, !PT ;  /* 0x0000004014007812 */ /* 0x000fe400078ec0ff */
[----:B------:R-:W-:-:S02]  /*0260*/  SHF.R.U32.HI R2, RZ, 0x2, R20 ;  /* 0x00000002ff027819 */ /* 0x000fc40000011614 */
[----:B------:R-:W-:Y:S01]  /*0270*/  SHF.R.U32.HI R17, RZ, 0x2, R0 ;  /* 0x00000002ff117819 */ /* 0x000fe20000011600 */
[----:B------:R-:W-:Y:S01]  /*0280*/  IMAD.SHL.U32 R0, R20, 0x100, RZ ;  /* 0x0000010014007824 */ /* 0x000fe200078e00ff */
[----:B------:R-:W-:-:S04]  /*0290*/  SGXT.U32 R2, R2, 0x4 ;  /* 0x000000040202781a */ /* 0x000fc80000000000 */
[----:B------:R-:W-:Y:S02]  /*02a0*/  LOP3.LUT R17, R2, R17, RZ, 0xfc, !PT ;  /* 0x0000001102117212 */ /* 0x000fe400078efcff */
[----:B------:R-:W-:Y:S02]  /*02b0*/  LOP3.LUT R0, R0, 0x300, RZ, 0xc0, !PT ;  /* 0x0000030000007812 */ /* 0x000fe400078ec0ff */
[----:B------:R-:W-:Y:S02]  /*02c0*/  SHF.R.U32.HI R26, RZ, 0x6, R20 ;  /* 0x00000006ff1a7819 */ /* 0x000fe40000011614 */
[----:B-1----:R-:W-:Y:S02]  /*02d0*/  LOP3.LUT R23, R17, R0, RZ, 0xfc, !PT ;  /* 0x0000000011177212 */ /* 0x002fe400078efcff */
[C---:B------:R-:W-:Y:S02]  /*02e0*/  LOP3.LUT R2, R0.reuse, 0x40, RZ, 0xfc, !PT ;  /* 0x0000004000027812 */ /* 0x040fe400078efcff */
[----:B--2---:R-:W-:-:S02]  /*02f0*/  LOP3.LUT R18, R0, 0x80, RZ, 0xfc, !PT ;  /* 0x0000008000127812 */ /* 0x004fc400078efcff */
[C---:B------:R-:W-:Y:S02]  /*0300*/  LOP3.LUT R22, R0.reuse, 0xc0, RZ, 0xfc, !PT ;  /* 0x000000c000167812 */ /* 0x040fe400078efcff */
[-C--:B------:R-:W-:Y:S02]  /*0310*/  LEA.HI R17, R0, R23.reuse, RZ, 0x1a ;  /* 0x0000001700117211 */ /* 0x080fe400078fd0ff */
[----:B------:R-:W-:Y:S02]  /*0320*/  SGXT.U32 R0, R26, 0x1 ;  /* 0x000000011a00781a */ /* 0x000fe40000000000 */
[-C--:B------:R-:W-:Y:S02]  /*0330*/  LEA.HI R19, R18, R23.reuse, RZ, 0x1a ;  /* 0x0000001712137211 */ /* 0x080fe400078fd0ff */
[----:B------:R-:W-:Y:S02]  /*0340*/  LOP3.LUT R25, R3, R0, RZ, 0xfc, !PT ;  /* 0x0000000003197212 */ /* 0x000fe400078efcff */
[----:B------:R-:W-:Y:S01]  /*0350*/  LEA.HI R18, R22, R23, RZ, 0x1a ;  /* 0x0000001716127211 */ /* 0x000fe200078fd0ff */
[----:B------:R-:W1:Y:S01]  /*0360*/  S2UR UR5, SR_CgaCtaId ;  /* 0x00000000000579c3 */ /* 0x000e620000008800 */
[----:B------:R-:W-:-:S02]  /*0370*/  SHF.R.S32.HI R22, RZ, 0x1f, R25 ;  /* 0x0000001fff167819 */ /* 0x000fc40000011419 */
[----:B------:R-:W-:Y:S02]  /*0380*/  LOP3.LUT R26, R3, 0x2, R0, 0xfe, !PT ;  /* 0x00000002031a7812 */ /* 0x000fe400078efe00 */
[----:B------:R-:W-:Y:S01]  /*0390*/  LEA.HI R2, R2, R23, RZ, 0x1a ;  /* 0x0000001702027211 */ /* 0x000fe200078fd0ff */
[----:B------:R-:W-:Y:S01]  /*03a0*/  UMOV UR4, 0x400 ;  /* 0x0000040000047882 */ /* 0x000fe20000000000 */
[----:B------:R-:W-:Y:S02]  /*03b0*/  SHF.R.S32.HI R28, RZ, 0x1b, R16 ;  /* 0x0000001bff1c7819 */ /* 0x000fe40000011410 */
[----:B------:R-:W-:Y:S02]  /*03c0*/  LOP3.LUT R16, R3, 0xc, R0, 0xfe, !PT ;  /* 0x0000000c03107812 */ /* 0x000fe400078efe00 */
[----:B------:R-:W-:Y:S01]  /*03d0*/  SGXT R28, R28, 0x1 ;  /* 0x000000011c1c781a */ /* 0x000fe20000000200 */
[----:B-1----:R-:W-:-:S06]  /*03e0*/  UPRMT UR4, UR5, 0x654, UR4 ;  /* 0x0000065405047896 */ /* 0x002fcc0008000004 */
[----:B------:R-:W-:Y:S02]  /*03f0*/  LEA R17, R17, UR4, 0x2 ;  /* 0x0000000411117c11 */ /* 0x000fe4000f8e10ff */
[----:B------:R-:W-:Y:S02]  /*0400*/  LEA R27, R2, UR4, 0x2 ;  /* 0x00000004021b7c11 */ /* 0x000fe4000f8e10ff */
[----:B------:R-:W-:Y:S01]  /*0410*/  LEA R18, R18, UR4, 0x2 ;  /* 0x0000000412127c11 */ /* 0x000fe2000f8e10ff */
[C---:B----4-:R-:W-:Y:S01]  /*0420*/  FADD R4, R8.reuse, R4 ;  /* 0x0000000408047221 */ /* 0x050fe20000000000 */
[----:B---3--:R-:W-:Y:S01]  /*0430*/  FADD R12, R8, R12 ;  /* 0x0000000c080c7221 */ /* 0x008fe20000000000 */
[C---:B------:R-:W-:Y:S01]  /*0440*/  FADD R8, R9.reuse, R5 ;  /* 0x0000000509087221 */ /* 0x040fe20000000000 */
[----:B------:R-:W-:Y:S01]  /*0450*/  LOP3.LUT R5, R21, 0x3f, R20, 0xf8, !PT ;  /* 0x0000003f15057812 */ /* 0x000fe200078ef814 */
[----:B------:R-:W-:Y:S01]  /*0460*/  FADD R13, R9, R13 ;  /* 0x0000000d090d7221 */ /* 0x000fe20000000000 */
[----:B------:R-:W-:Y:S01]  /*0470*/  LEA.HI R21, R22, R25, RZ, 0x2 ;  /* 0x0000001916157211 */ /* 0x000fe200078f10ff */
[C---:B------:R-:W-:Y:S01]  /*0480*/  FADD R23, R10.reuse, R6 ;  /* 0x000000060a177221 */ /* 0x040fe20000000000 */
[----:B------:R-:W-:Y:S01]  /*0490*/  SHF.R.S32.HI R9, RZ, 0x1f, R26 ;  /* 0x0000001fff097819 */ /* 0x000fe2000001141a */
[----:B------:R-:W-:Y:S01]  /*04a0*/  FADD R24, R10, R14 ;  /* 0x0000000e0a187221 */ /* 0x000fe20000000000 */
[----:B------:R-:W-:-:S02]  /*04b0*/  LOP3.LUT R14, R3, 0x6, R0, 0xfe, !PT ;  /* 0x00000006030e7812 */ /* 0x000fc400078efe00 */
[----:B------:R-:W-:Y:S02]  /*04c0*/  LOP3.LUT R10, R21, 0xfffffffc, RZ, 0xc0, !PT ;  /* 0xfffffffc150a7812 */ /* 0x000fe400078ec0ff */
[----:B------:R-:W-:Y:S02]  /*04d0*/  ISETP.GE.AND P0, PT, R5, 0x101, PT ;  /* 0x000001010500780c */ /* 0x000fe40003f06270 */
[----:B------:R-:W-:Y:S01]  /*04e0*/  LEA.HI R22, R9, R26, RZ, 0x2 ;  /* 0x0000001a09167211 */ /* 0x000fe200078f10ff */
[C---:B------:R-:W-:Y:S01]  /*04f0*/  IMAD.IADD R10, R25.reuse, 0x1, -R10 ;  /* 0x00000001190a7824 */ /* 0x040fe200078e0a0a */
[----:B------:R-:W-:Y:S02]  /*0500*/  SHF.R.S32.HI R9, RZ, 0x1f, R14 ;  /* 0x0000001fff097819 */ /* 0x000fe4000001140e */
[----:B------:R-:W-:Y:S02]  /*0510*/  ISETP.LT.AND P5, PT, R25, 0x10, !P0 ;  /* 0x000000101900780c */ /* 0x000fe400047a1270 */
[----:B------:R-:W-:-:S02]  /*0520*/  LOP3.LUT R25, R22, 0xfffffffc, RZ, 0xc0, !PT ;  /* 0xfffffffc16197812 */ /* 0x000fc400078ec0ff */
[----:B------:R-:W-:-:S03]  /*0530*/  LEA.HI R9, R9, R14, RZ, 0x2 ;  /* 0x0000000e09097211 */ /* 0x000fc600078f10ff */
[----:B------:R-:W-:Y:S01]  /*0540*/  IMAD.IADD R6, R26, 0x1, -R25 ;  /* 0x000000011a067824 */ /* 0x000fe200078e0a19 */
[----:B------:R-:W-:Y:S02]  /*0550*/  LOP3.LUT R25, R9, 0xfffffffc, RZ, 0xc0, !PT ;  /* 0xfffffffc09197812 */ /* 0x000fe400078ec0ff */
[----:B------:R-:W-:Y:S02]  /*0560*/  ISETP.LT.AND P1, PT, R14, 0x10, !P0 ;  /* 0x000000100e00780c */ /* 0x000fe40004721270 */
[----:B------:R-:W-:Y:S01]  /*0570*/  ISETP.LT.AND P6, PT, R26, 0x10, !P0 ;  /* 0x000000101a00780c */ /* 0x000fe200047c1270 */
[----:B------:R-:W-:Y:S02]  /*0580*/  IMAD.IADD R14, R14, 0x1, -R25 ;  /* 0x000000010e0e7824 */ /* 0x000fe400078e0a19 */
[C---:B------:R-:W-:Y:S01]  /*0590*/  FADD R25, R11.reuse, R7 ;  /* 0x000000070b197221 */ /* 0x040fe20000000000 */
[----:B------:R-:W-:Y:S01]  /*05a0*/  FADD R26, R11, R15 ;  /* 0x0000000f0b1a7221 */ /* 0x000fe20000000000 */
[----:B------:R-:W-:-:S02]  /*05b0*/  LOP3.LUT R7, R3, 0x4, R0, 0xfe, !PT ;  /* 0x0000000403077812 */ /* 0x000fc400078efe00 */
[----:B------:R-:W-:Y:S02]  /*05c0*/  LOP3.LUT R11, R3, 0x8, R0, 0xfe, !PT ;  /* 0x00000008030b7812 */ /* 0x000fe400078efe00 */
[----:B------:R-:W-:Y:S02]  /*05d0*/  ISETP.LT.AND P2, PT, R7, 0x10, !P0 ;  /* 0x000000100700780c */ /* 0x000fe40004741270 */
[----:B------:R-:W-:Y:S02]  /*05e0*/  ISETP.LT.AND P3, PT, R11, 0x10, !P0 ;  /* 0x000000100b00780c */ /* 0x000fe40004761270 */
[C---:B------:R-:W-:Y:S02]  /*05f0*/  LEA.HI R7, R28.reuse, R7, RZ, 0x2 ;  /* 0x000000071c077211 */ /* 0x040fe400078f10ff */
[C---:B------:R-:W-:Y:S02]  /*0600*/  LEA.HI R11, R28.reuse, R11, RZ, 0x2 ;  /* 0x0000000b1c0b7211 */ /* 0x040fe400078f10ff */
[----:B------:R-:W-:-:S02]  /*0610*/  LEA.HI R15, R28, R16, RZ, 0x2 ;  /* 0x000000101c0f7211 */ /* 0x000fc400078f10ff */
[----:B------:R-:W-:Y:S01]  /*0620*/  LEA R28, R19, UR4, 0x2 ;  /* 0x00000004131c7c11 */ /* 0x000fe2000f8e10ff */
[----:B------:R1:W-:Y:S04]  /*0630*/  STS [R17], R4 ;  /* 0x0000000411007388 */ /* 0x0003e80000000800 */
[----:B------:R2:W-:Y:S04]  /*0640*/  STS [R27+0x100], R8 ;  /* 0x000100081b007388 */ /* 0x0005e80000000800 */
[----:B------:R-:W-:Y:S04]  /*0650*/  STS [R28+0x200], R23 ;  /* 0x000200171c007388 */ /* 0x000fe80000000800 */
[----:B------:R3:W-:Y:S04]  /*0660*/  STS [R18+0x300], R25 ;  /* 0x0003001912007388 */ /* 0x0007e80000000800 */
[----:B------:R4:W-:Y:S04]  /*0670*/  STS [R17+0x80], R12 ;  /* 0x0000800c11007388 */ /* 0x0009e80000000800 */
[----:B------:R5:W-:Y:S04]  /*0680*/  STS [R27+0x180], R13 ;  /* 0x0001800d1b007388 */ /* 0x000be80000000800 */
[----:B------:R2:W-:Y:S04]  /*0690*/  STS [R28+0x280], R24 ;  /* 0x000280181c007388 */ /* 0x0005e80000000800 */
[----:B------:R3:W-:Y:S01]  /*06a0*/  STS [R18+0x380], R26 ;  /* 0x0003801a12007388 */ /* 0x0007e20000000800 */
[----:B------:R-:W-:-:S02]  /*06b0*/  LOP3.LUT R19, R20, 0x7f, RZ, 0xc0, !PT ;  /* 0x0000007f14137812 */ /* 0x000fc400078ec0ff */
[----:B------:R-:W-:Y:S02]  /*06c0*/  ISETP.LT.AND P4, PT, R16, 0x10, !P0 ;  /* 0x000000101000780c */ /* 0x000fe40004781270 */
[----:B-1----:R-:W-:Y:S02]  /*06d0*/  LOP3.LUT R4, R3, 0xa, R0, 0xfe, !PT ;  /* 0x0000000a03047812 */ /* 0x002fe400078efe00 */
[----:B------:R-:W-:Y:S01]  /*06e0*/  LOP3.LUT R16, R3, 0xe, R0, 0xfe, !PT ;  /* 0x0000000e03107812 */ /* 0x000fe200078efe00 */
[----:B------:R-:W-:Y:S01]  /*06f0*/  IMAD.IADD R0, R0, 0x1, R19 ;  /* 0x0000000100007824 */ /* 0x000fe200078e0213 */
[----:B--2---:R-:W-:Y:S01]  /*0700*/  LOP3.LUT R8, R19, 0x80, RZ, 0xfc, !PT ;  /* 0x0000008013087812 */ /* 0x004fe200078efcff */
[----:B------:R-:W1:Y:S03]  /*0710*/  LDC.64 R2, c[0x0][0x220] ;  /* 0x00008800ff027b82 */ /* 0x000e660000000a00 */
[----:B------:R-:W-:-:S05]  /*0720*/  LEA R0, R0, UR4, 0x2 ;  /* 0x0000000400007c11 */ /* 0x000fca000f8e10ff */
[----:B------:R-:W-:Y:S01]  /*0730*/  BAR.SYNC.DEFER_BLOCKING 0x0 ;  /* 0x0000000000007b1d */ /* 0x000fe20000010000 */
[C---:B------:R-:W-:Y:S02]  /*0740*/  LOP3.LUT R20, R19.reuse, 0x100, RZ, 0xfc, !PT ;  /* 0x0000010013147812 */ /* 0x040fe400078efcff */
[C---:B---3--:R-:W-:Y:S02]  /*0750*/  LOP3.LUT R25, R19.reuse, 0x180, RZ, 0xfc, !PT ;  /* 0x0000018013197812 */ /* 0x048fe400078efcff */
[C---:B----4-:R-:W-:Y:S02]  /*0760*/  LOP3.LUT R12, R19.reuse, 0x200, RZ, 0xfc, !PT ;  /* 0x00000200130c7812 */ /* 0x050fe400078efcff */
[----:B-----5:R-:W-:Y:S02]  /*0770*/  LOP3.LUT R13, R19, 0x280, RZ, 0xfc, !PT ;  /* 0x00000280130d7812 */ /* 0x020fe400078efcff */
[-C--:B------:R-:W-:Y:S02]  /*0780*/  LEA.HI R8, R8, R19.reuse, RZ, 0x1a ;  /* 0x0000001308087211 */ /* 0x080fe400078fd0ff */
[----:B------:R-:W-:-:S02]  /*0790*/  LEA.HI R20, R20, R19, RZ, 0x1a ;  /* 0x0000001314147211 */ /* 0x000fc400078fd0ff */
[----:B0-----:R-:W-:Y:S02]  /*07a0*/  LOP3.LUT R24, R19, 0x300, RZ, 0xfc, !PT ;  /* 0x0000030013187812 */ /* 0x001fe400078efcff */
[-C--:B------:R-:W-:Y:S01]  /*07b0*/  LEA.HI R25, R25, R19.reuse, RZ, 0x1a ;  /* 0x0000001319197211 */ /* 0x080fe200078fd0ff */
[----:B------:R-:W0:Y:S01]  /*07c0*/  LDS R23, [R0] ;  /* 0x0000000000177984 */ /* 0x000e220000000800 */
[-C--:B------:R-:W-:Y:S02]  /*07d0*/  LEA.HI R12, R12, R19.reuse, RZ, 0x1a ;  /* 0x000000130c0c7211 */ /* 0x080fe400078fd0ff */
[----:B------:R-:W-:Y:S02]  /*07e0*/  LEA R8, R8, UR4, 0x2 ;  /* 0x0000000408087c11 */ /* 0x000fe4000f8e10ff */
[-C--:B------:R-:W-:Y:S02]  /*07f0*/  LEA.HI R13, R13, R19.reuse, RZ, 0x1a ;  /* 0x000000130d0d7211 */ /* 0x080fe400078fd0ff */
[----:B------:R-:W-:Y:S01]  /*0800*/  LEA R20, R20, UR4, 0x2 ;  /* 0x0000000414147c11 */ /* 0x000fe2000f8e10ff */
[----:B------:R-:W2:Y:S01]  /*0810*/  LDS R0, [R8+0x200] ;  /* 0x0002000008007984 */ /* 0x000ea20000000800 */
[----:B------:R-:W-:-:S02]  /*0820*/  LEA.HI R24, R24, R19, RZ, 0x1a ;  /* 0x0000001318187211 */ /* 0x000fc400078fd0ff */
[----:B------:R-:W-:Y:S02]  /*0830*/  LEA R18, R25, UR4, 0x2 ;  /* 0x0000000419127c11 */ /* 0x000fe4000f8e10ff */
[----:B------:R-:W-:Y:S01]  /*0840*/  LEA R17, R12, UR4, 0x2 ;  /* 0x000000040c117c11 */ /* 0x000fe2000f8e10ff */
[----:B------:R-:W3:Y:S01]  /*0850*/  LDS R20, [R20+0x400] ;  /* 0x0004000014147984 */ /* 0x000ee20000000800 */
[----:B------:R-:W-:Y:S02]  /*0860*/  LEA R26, R13, UR4, 0x2 ;  /* 0x000000040d1a7c11 */ /* 0x000fe4000f8e10ff */
[----:B------:R-:W-:Y:S01]  /*0870*/  LEA R24, R24, UR4, 0x2 ;  /* 0x0000000418187c11 */ /* 0x000fe2000f8e10ff */
[----:B------:R-:W4:Y:S01]  /*0880*/  LDS R18, [R18+0x600] ;  /* 0x0006000012127984 */ /* 0x000f220000000800 */
[----:B------:R-:W-:Y:S01]  /*0890*/  SHF.R.S32.HI R12, RZ, 0x2, R21 ;  /* 0x00000002ff0c7819 */ /* 0x000fe20000011415 */
[----:B------:R-:W-:Y:S02]  /*08a0*/  IMAD R21, R10, 0x101, R5 ;  /* 0x000001010a157824 */ /* 0x000fe400078e0205 */
[----:B------:R-:W5:Y:S04]  /*08b0*/  LDS R17, [R17+0x800] ;  /* 0x0008000011117984 */ /* 0x000f680000000800 */
[----:B------:R0:W2:Y:S04]  /*08c0*/  LDS R8, [R26+0xa00] ;  /* 0x000a00001a087984 */ /* 0x0000a80000000800 */
[----:B------:R0:W2:Y:S01]  /*08d0*/  LDS R10, [R24+0xc00] ;  /* 0x000c0000180a7984 */ /* 0x0000a20000000800 */
[----:B------:R-:W-:Y:S01]  /*08e0*/  SHF.R.S32.HI R13, RZ, 0x1f, R4 ;  /* 0x0000001fff0d7819 */ /* 0x000fe20000011404 */
[----:B------:R-:W-:Y:S01]  /*08f0*/  IMAD R25, R6, 0x101, RZ ;  /* 0x0000010106197824 */ /* 0x000fe200078e02ff */
[----:B------:R-:W-:-:S02]  /*0900*/  SHF.R.S32.HI R22, RZ, 0x2, R22 ;  /* 0x00000002ff167819 */ /* 0x000fc40000011416 */
[----:B------:R-:W-:Y:S01]  /*0910*/  LEA.HI R6, R13, R4, RZ, 0x2 ;  /* 0x000000040d067211 */ /* 0x000fe200078f10ff */
[----:B------:R-:W-:Y:S02]  /*0920*/  IMAD R13, R12, 0x420, R21 ;  /* 0x000004200c0d7824 */ /* 0x000fe400078e0215 */
[----:B------:R-:W-:Y:S01]  /*0930*/  IMAD R22, R22, 0x420, R25 ;  /* 0x0000042016167824 */ /* 0x000fe200078e0219 */
[----:B------:R-:W-:Y:S01]  /*0940*/  LOP3.LUT R25, R6, 0xfffffffc, RZ, 0xc0, !PT ;  /* 0xfffffffc06197812 */ /* 0x000fe200078ec0ff */
[----:B-1----:R-:W-:Y:S01]  /*0950*/  IMAD.WIDE R12, R13, 0x4, R2 ;  /* 0x000000040d0c7825 */ /* 0x002fe200078e0202 */
[----:B------:R-:W-:-:S03]  /*0960*/  SHF.R.S32.HI R9, RZ, 0x2, R9 ;  /* 0x00000002ff097819 */ /* 0x000fc60000011409 */
[----:B------:R-:W-:Y:S01]  /*0970*/  IMAD R14, R14, 0x101, RZ ;  /* 0x000001010e0e7824 */ /* 0x000fe200078e02ff */
[----:B0-----:R0:W-:Y:S01]  /*0980*/  @P5 STG.E desc[UR6][R12.64], R23 ;  /* 0x000000170c005986 */ /* 0x0011e2000c101906 */
[C---:B------:R-:W-:Y:S01]  /*0990*/  IMAD.IADD R25, R4.reuse, 0x1, -R25 ;  /* 0x0000000104197824 */ /* 0x040fe200078e0a19 */
[----:B------:R-:W-:Y:S01]  /*09a0*/  ISETP.LT.AND P5, PT, R4, 0x10, !P0 ;  /* 0x000000100400780c */ /* 0x000fe200047a1270 */
[----:B------:R-:W-:Y:S01]  /*09b0*/  IMAD R4, R9, 0x420, R14 ;  /* 0x0000042009047824 */ /* 0x000fe200078e020e */
[----:B------:R-:W-:Y:S01]  /*09c0*/  SHF.R.S32.HI R6, RZ, 0x2, R6 ;  /* 0x00000002ff067819 */ /* 0x000fe20000011406 */
[----:B------:R-:W-:Y:S01]  /*09d0*/  IMAD R25, R25, 0x101, RZ ;  /* 0x0000010119197824 */ /* 0x000fe200078e02ff */
[----:B------:R-:W-:Y:S01]  /*09e0*/  SHF.R.S32.HI R14, RZ, 0x2, R7 ;  /* 0x00000002ff0e7819 */ /* 0x000fe20000011407 */
[C---:B------:R-:W-:Y:S01]  /*09f0*/  IMAD.IADD R9, R5.reuse, 0x1, R22 ;  /* 0x0000000105097824 */ /* 0x040fe200078e0216 */
[----:B------:R-:W-:Y:S01]  /*0a00*/  SHF.R.S32.HI R22, RZ, 0x2, R11 ;  /* 0x00000002ff167819 */ /* 0x000fe2000001140b */
[----:B------:R-:W-:Y:S01]  /*0a10*/  IMAD R26, R6, 0x420, R25 ;  /* 0x00000420061a7824 */ /* 0x000fe200078e0219 */
[----:B------:R-:W-:Y:S01]  /*0a20*/  SHF.R.S32.HI R24, RZ, 0x2, R15 ;  /* 0x00000002ff187819 */ /* 0x000fe2000001140f */
[----:B------:R-:W-:Y:S01]  /*0a30*/  IMAD.IADD R15, R5, 0x1, R4 ;  /* 0x00000001050f7824 */ /* 0x000fe200078e0204 */
[----:B------:R-:W-:Y:S01]  /*0a40*/  ISETP.LT.AND P0, PT, R16, 0x10, !P0 ;  /* 0x000000101000780c */ /* 0x000fe20004701270 */
[----:B0-----:R-:W-:-:S02]  /*0a50*/  IMAD R13, R14, 0x420, R21 ;  /* 0x000004200e0d7824 */ /* 0x001fc400078e0215 */
[----:B------:R-:W-:Y:S02]  /*0a60*/  IMAD R23, R22, 0x420, R21 ;  /* 0x0000042016177824 */ /* 0x000fe400078e0215 */
[----:B------:R-:W-:Y:S01]  /*0a70*/  IMAD.WIDE R6, R9, 0x4, R2 ;  /* 0x0000000409067825 */ /* 0x000fe200078e0202 */
[----:B------:R-:W-:-:S03]  /*0a80*/  LOP3.LUT R28, R19, 0x380, RZ, 0xfc, !PT ;  /* 0x00000380131c7812 */ /* 0x000fc600078efcff */
[----:B------:R-:W-:Y:S02]  /*0a90*/  IMAD.IADD R25, R5, 0x1, R26 ;  /* 0x0000000105197824 */ /* 0x000fe400078e021a */
[----:B------:R-:W-:Y:S02]  /*0aa0*/  IMAD R27, R24, 0x420, R21 ;  /* 0x00000420181b7824 */ /* 0x000fe400078e0215 */
[--C-:B------:R-:W-:Y:S01]  /*0ab0*/  IMAD.WIDE R12, R13, 0x4, R2.reuse ;  /* 0x000000040d0c7825 */ /* 0x100fe200078e0202 */
[----:B--2---:R0:W-:Y:S03]  /*0ac0*/  @P6 STG.E desc[UR6][R6.64], R0 ;  /* 0x0000000006006986 */ /* 0x0041e6000c101906 */
[----:B------:R-:W-:Y:S01]  /*0ad0*/  IMAD.WIDE R14, R15, 0x4, R2 ;  /* 0x000000040f0e7825 */ /* 0x000fe200078e0202 */
[----:B------:R-:W-:-:S03]  /*0ae0*/  LEA.HI R19, R28, R19, RZ, 0x1a ;  /* 0x000000131c137211 */ /* 0x000fc600078fd0ff */
[--C-:B------:R-:W-:Y:S01]  /*0af0*/  IMAD.WIDE R22, R23, 0x4, R2.reuse ;  /* 0x0000000417167825 */ /* 0x100fe200078e0202 */
[----:B---3--:R0:W-:Y:S03]  /*0b00*/  @P2 STG.E desc[UR6][R12.64], R20 ;  /* 0x000000140c002986 */ /* 0x0081e6000c101906 */
[--C-:B------:R-:W-:Y:S01]  /*0b10*/  IMAD.WIDE R24, R25, 0x4, R2.reuse ;  /* 0x0000000419187825 */ /* 0x100fe200078e0202 */
[----:B----4-:R0:W-:Y:S03]  /*0b20*/  @P1 STG.E desc[UR6][R14.64], R18 ;  /* 0x000000120e001986 */ /* 0x0101e6000c101906 */
[----:B------:R-:W-:Y:S01]  /*0b30*/  IMAD.WIDE R26, R27, 0x4, R2 ;  /* 0x000000041b1a7825 */ /* 0x000fe200078e0202 */
[----:B-----5:R0:W-:Y:S01]  /*0b40*/  @P3 STG.E desc[UR6][R22.64], R17 ;  /* 0x0000001116003986 */ /* 0x0201e2000c101906 */
[----:B------:R-:W-:-:S03]  /*0b50*/  LEA R19, R19, UR4, 0x2 ;  /* 0x0000000413137c11 */ /* 0x000fc6000f8e10ff */
[----:B------:R0:W-:Y:S04]  /*0b60*/  @P5 STG.E desc[UR6][R24.64], R8 ;  /* 0x0000000818005986 */ /* 0x0001e8000c101906 */
[----:B------:R0:W-:Y:S02]  /*0b70*/  @P4 STG.E desc[UR6][R26.64], R10 ;  /* 0x0000000a1a004986 */ /* 0x0001e4000c101906 */
[----:B0-----:R-:W-:Y:S05]  /*0b80*/  @!P0 EXIT ;  /* 0x000000000000894d */ /* 0x001fea0003800000 */
[----:B------:R-:W1:Y:S01]  /*0b90*/  LDS R19, [R19+0xe00] ;  /* 0x000e000013137984 */ /* 0x000e620000000800 */
[----:B0-----:R-:W-:-:S04]  /*0ba0*/  SHF.R.S32.HI R7, RZ, 0x1f, R16 ;  /* 0x0000001fff077819 */ /* 0x001fc80000011410 */
[----:B------:R-:W-:-:S04]  /*0bb0*/  LEA.HI R7, R7, R16, RZ, 0x2 ;  /* 0x0000001007077211 */ /* 0x000fc800078f10ff */
[----:B------:R-:W-:Y:S02]  /*0bc0*/  LOP3.LUT R9, R7, 0xfffffffc, RZ, 0xc0, !PT ;  /* 0xfffffffc07097812 */ /* 0x000fe400078ec0ff */
[----:B------:R-:W-:-:S03]  /*0bd0*/  SHF.R.S32.HI R7, RZ, 0x2, R7 ;  /* 0x00000002ff077819 */ /* 0x000fc60000011407 */
[----:B------:R-:W-:-:S04]  /*0be0*/  IMAD.IADD R9, R16, 0x1, -R9 ;  /* 0x0000000110097824 */ /* 0x000fc800078e0a09 */
[----:B------:R-:W-:-:S04]  /*0bf0*/  IMAD R0, R9, 0x101, RZ ;  /* 0x0000010109007824 */ /* 0x000fc800078e02ff */
[----:B------:R-:W-:-:S04]  /*0c00*/  IMAD R0, R7, 0x420, R0 ;  /* 0x0000042007007824 */ /* 0x000fc800078e0200 */
[----:B------:R-:W-:-:S04]  /*0c10*/  IMAD.IADD R5, R5, 0x1, R0 ;  /* 0x0000000105057824 */ /* 0x000fc800078e0200 */
[----:B------:R-:W-:-:S05]  /*0c20*/  IMAD.WIDE R2, R5, 0x4, R2 ;  /* 0x0000000405027825 */ /* 0x000fca00078e0202 */
[----:B-1----:R-:W-:Y:S01]  /*0c30*/  STG.E desc[UR6][R2.64], R19 ;  /* 0x0000001302007986 */ /* 0x002fe2000c101906 */
[----:B------:R-:W-:Y:S05]  /*0c40*/  EXIT ;  /* 0x000000000000794d */ /* 0x000fea0003800000 */
.L_x_0:
[----:B------:R-:W-:-:S00]  /*0c50*/  BRA `(.L_x_0) ;  /* 0xfffffffc00fc7947 */ /* 0x000fc0000383ffff */
[----:B------:R-:W-:-:S00]  /*0c60*/  NOP ;  /* 0x0000000000007918 */ /* 0x000fc00000000000 */
        /* <DEDUP_REMOVED lines=9> */
.L_x_1:


//--------------------- .nv.shared.triton_poi_fused_mul_12 --------------------------
	.section	.nv.shared.triton_poi_fused_mul_12,"aw",@nobits
	.sectionflags	@""
	.align	16
	.zero		1024


//--------------------- .nv.constant0.triton_poi_fused_mul_12 --------------------------
	.section	.nv.constant0.triton_poi_fused_mul_12,"a",@progbits
	.sectionflags	@""
	.align	4
.nv.constant0.triton_poi_fused_mul_12:
	.zero		560
